//
// Generated by NVIDIA NVVM Compiler
//
// Compiler Build ID: CL-36424714
// Cuda compilation tools, release 13.0, V13.0.88
// Based on NVVM 20.0.0
//

.version 9.0
.target sm_100
.address_size 64

	// .globl	_Z15convolve_kernelPfS_S_iiii

.visible .entry _Z15convolve_kernelPfS_S_iiii(
	.param .u64 .ptr .align 1 _Z15convolve_kernelPfS_S_iiii_param_0,
	.param .u64 .ptr .align 1 _Z15convolve_kernelPfS_S_iiii_param_1,
	.param .u64 .ptr .align 1 _Z15convolve_kernelPfS_S_iiii_param_2,
	.param .u32 _Z15convolve_kernelPfS_S_iiii_param_3,
	.param .u32 _Z15convolve_kernelPfS_S_iiii_param_4,
	.param .u32 _Z15convolve_kernelPfS_S_iiii_param_5,
	.param .u32 _Z15convolve_kernelPfS_S_iiii_param_6
)
{
	.reg .pred 	%p<12>;
	.reg .b32 	%r<50>;
	.reg .b32 	%f<119>;
	.reg .b64 	%rd<45>;

	ld.param.u64 	%rd10, [_Z15convolve_kernelPfS_S_iiii_param_0];
	ld.param.u64 	%rd11, [_Z15convolve_kernelPfS_S_iiii_param_1];
	ld.param.u64 	%rd9, [_Z15convolve_kernelPfS_S_iiii_param_2];
	ld.param.u32 	%r22, [_Z15convolve_kernelPfS_S_iiii_param_3];
	ld.param.u32 	%r23, [_Z15convolve_kernelPfS_S_iiii_param_5];
	ld.param.u32 	%r24, [_Z15convolve_kernelPfS_S_iiii_param_6];
	cvta.to.global.u64 	%rd1, %rd11;
	cvta.to.global.u64 	%rd2, %rd10;
	mov.u32 	%r25, %ctaid.x;
	mov.u32 	%r26, %ntid.x;
	mov.u32 	%r27, %tid.x;
	mad.lo.s32 	%r28, %r25, %r26, %r27;
	mov.u32 	%r29, %ctaid.y;
	mov.u32 	%r30, %ntid.y;
	mov.u32 	%r31, %tid.y;
	mad.lo.s32 	%r32, %r29, %r30, %r31;
	mad.lo.s32 	%r1, %r22, %r28, %r32;
	setp.lt.s32 	%p1, %r24, 1;
	mov.f32 	%f117, 0f00000000;
	@%p1 bra 	$L__BB0_16;
	div.s32 	%r34, %r1, %r22;
	sub.s32 	%r35, %r23, %r22;
	mad.lo.s32 	%r2, %r34, %r35, %r1;
	and.b32  	%r3, %r24, 15;
	and.b32  	%r4, %r24, 7;
	add.s32 	%r5, %r4, -1;
	and.b32  	%r6, %r24, 2147483632;
	and.b32  	%r7, %r24, 3;
	neg.s32 	%r8, %r6;
	add.s64 	%rd3, %rd2, 32;
	mov.f32 	%f117, 0f00000000;
	mov.b32 	%r44, 0;
$L__BB0_2:
	setp.lt.u32 	%p2, %r24, 16;
	mad.lo.s32 	%r10, %r44, %r23, %r2;
	mul.lo.s32 	%r11, %r44, %r24;
	mov.b32 	%r48, 0;
	@%p2 bra 	$L__BB0_5;
	mul.wide.u32 	%rd12, %r11, 4;
	add.s64 	%rd13, %rd1, %rd12;
	add.s64 	%rd44, %rd13, 32;
	mov.u32 	%r45, %r10;
	mov.u32 	%r46, %r8;
$L__BB0_4:
	.pragma "nounroll";
	mul.wide.s32 	%rd14, %r45, 4;
	add.s64 	%rd15, %rd3, %rd14;
	ld.global.f32 	%f20, [%rd15+-32];
	ld.global.f32 	%f21, [%rd44+-32];
	fma.rn.f32 	%f22, %f20, %f21, %f117;
	ld.global.f32 	%f23, [%rd15+-28];
	ld.global.f32 	%f24, [%rd44+-28];
	fma.rn.f32 	%f25, %f23, %f24, %f22;
	ld.global.f32 	%f26, [%rd15+-24];
	ld.global.f32 	%f27, [%rd44+-24];
	fma.rn.f32 	%f28, %f26, %f27, %f25;
	ld.global.f32 	%f29, [%rd15+-20];
	ld.global.f32 	%f30, [%rd44+-20];
	fma.rn.f32 	%f31, %f29, %f30, %f28;
	ld.global.f32 	%f32, [%rd15+-16];
	ld.global.f32 	%f33, [%rd44+-16];
	fma.rn.f32 	%f34, %f32, %f33, %f31;
	ld.global.f32 	%f35, [%rd15+-12];
	ld.global.f32 	%f36, [%rd44+-12];
	fma.rn.f32 	%f37, %f35, %f36, %f34;
	ld.global.f32 	%f38, [%rd15+-8];
	ld.global.f32 	%f39, [%rd44+-8];
	fma.rn.f32 	%f40, %f38, %f39, %f37;
	ld.global.f32 	%f41, [%rd15+-4];
	ld.global.f32 	%f42, [%rd44+-4];
	fma.rn.f32 	%f43, %f41, %f42, %f40;
	ld.global.f32 	%f44, [%rd15];
	ld.global.f32 	%f45, [%rd44];
	fma.rn.f32 	%f46, %f44, %f45, %f43;
	ld.global.f32 	%f47, [%rd15+4];
	ld.global.f32 	%f48, [%rd44+4];
	fma.rn.f32 	%f49, %f47, %f48, %f46;
	ld.global.f32 	%f50, [%rd15+8];
	ld.global.f32 	%f51, [%rd44+8];
	fma.rn.f32 	%f52, %f50, %f51, %f49;
	ld.global.f32 	%f53, [%rd15+12];
	ld.global.f32 	%f54, [%rd44+12];
	fma.rn.f32 	%f55, %f53, %f54, %f52;
	ld.global.f32 	%f56, [%rd15+16];
	ld.global.f32 	%f57, [%rd44+16];
	fma.rn.f32 	%f58, %f56, %f57, %f55;
	ld.global.f32 	%f59, [%rd15+20];
	ld.global.f32 	%f60, [%rd44+20];
	fma.rn.f32 	%f61, %f59, %f60, %f58;
	ld.global.f32 	%f62, [%rd15+24];
	ld.global.f32 	%f63, [%rd44+24];
	fma.rn.f32 	%f64, %f62, %f63, %f61;
	ld.global.f32 	%f65, [%rd15+28];
	ld.global.f32 	%f66, [%rd44+28];
	fma.rn.f32 	%f117, %f65, %f66, %f64;
	add.s32 	%r46, %r46, 16;
	add.s32 	%r45, %r45, 16;
	add.s64 	%rd44, %rd44, 64;
	setp.ne.s32 	%p3, %r46, 0;
	mov.u32 	%r48, %r6;
	@%p3 bra 	$L__BB0_4;
$L__BB0_5:
	setp.eq.s32 	%p4, %r3, 0;
	@%p4 bra 	$L__BB0_15;
	add.s32 	%r37, %r3, -1;
	setp.lt.u32 	%p5, %r37, 7;
	@%p5 bra 	$L__BB0_8;
	add.s32 	%r38, %r10, %r48;
	mul.wide.s32 	%rd16, %r38, 4;
	add.s64 	%rd17, %rd2, %rd16;
	ld.global.f32 	%f68, [%rd17];
	add.s32 	%r39, %r48, %r11;
	mul.wide.u32 	%rd18, %r39, 4;
	add.s64 	%rd19, %rd1, %rd18;
	ld.global.f32 	%f69, [%rd19];
	fma.rn.f32 	%f70, %f68, %f69, %f117;
	ld.global.f32 	%f71, [%rd17+4];
	cvt.u64.u32 	%rd20, %r11;
	cvt.u64.u32 	%rd21, %r48;
	add.s64 	%rd22, %rd21, %rd20;
	shl.b64 	%rd23, %rd22, 2;
	add.s64 	%rd24, %rd1, %rd23;
	ld.global.f32 	%f72, [%rd24+4];
	fma.rn.f32 	%f73, %f71, %f72, %f70;
	ld.global.f32 	%f74, [%rd17+8];
	ld.global.f32 	%f75, [%rd24+8];
	fma.rn.f32 	%f76, %f74, %f75, %f73;
	ld.global.f32 	%f77, [%rd17+12];
	ld.global.f32 	%f78, [%rd24+12];
	fma.rn.f32 	%f79, %f77, %f78, %f76;
	ld.global.f32 	%f80, [%rd17+16];
	ld.global.f32 	%f81, [%rd24+16];
	fma.rn.f32 	%f82, %f80, %f81, %f79;
	ld.global.f32 	%f83, [%rd17+20];
	ld.global.f32 	%f84, [%rd24+20];
	fma.rn.f32 	%f85, %f83, %f84, %f82;
	ld.global.f32 	%f86, [%rd17+24];
	ld.global.f32 	%f87, [%rd24+24];
	fma.rn.f32 	%f88, %f86, %f87, %f85;
	ld.global.f32 	%f89, [%rd17+28];
	ld.global.f32 	%f90, [%rd24+28];
	fma.rn.f32 	%f117, %f89, %f90, %f88;
	add.s32 	%r48, %r48, 8;
$L__BB0_8:
	setp.eq.s32 	%p6, %r4, 0;
	@%p6 bra 	$L__BB0_15;
	setp.lt.u32 	%p7, %r5, 3;
	@%p7 bra 	$L__BB0_11;
	add.s32 	%r40, %r10, %r48;
	mul.wide.s32 	%rd25, %r40, 4;
	add.s64 	%rd26, %rd2, %rd25;
	ld.global.f32 	%f92, [%rd26];
	add.s32 	%r41, %r48, %r11;
	mul.wide.u32 	%rd27, %r41, 4;
	add.s64 	%rd28, %rd1, %rd27;
	ld.global.f32 	%f93, [%rd28];
	fma.rn.f32 	%f94, %f92, %f93, %f117;
	ld.global.f32 	%f95, [%rd26+4];
	cvt.u64.u32 	%rd29, %r11;
	cvt.u64.u32 	%rd30, %r48;
	add.s64 	%rd31, %rd30, %rd29;
	shl.b64 	%rd32, %rd31, 2;
	add.s64 	%rd33, %rd1, %rd32;
	ld.global.f32 	%f96, [%rd33+4];
	fma.rn.f32 	%f97, %f95, %f96, %f94;
	ld.global.f32 	%f98, [%rd26+8];
	ld.global.f32 	%f99, [%rd33+8];
	fma.rn.f32 	%f100, %f98, %f99, %f97;
	ld.global.f32 	%f101, [%rd26+12];
	ld.global.f32 	%f102, [%rd33+12];
	fma.rn.f32 	%f117, %f101, %f102, %f100;
	add.s32 	%r48, %r48, 4;
$L__BB0_11:
	setp.eq.s32 	%p8, %r7, 0;
	@%p8 bra 	$L__BB0_15;
	setp.eq.s32 	%p9, %r7, 1;
	add.s32 	%r42, %r10, %r48;
	mul.wide.s32 	%rd34, %r42, 4;
	add.s64 	%rd7, %rd2, %rd34;
	ld.global.f32 	%f103, [%rd7];
	add.s32 	%r43, %r48, %r11;
	mul.wide.u32 	%rd35, %r43, 4;
	add.s64 	%rd36, %rd1, %rd35;
	ld.global.f32 	%f104, [%rd36];
	fma.rn.f32 	%f117, %f103, %f104, %f117;
	@%p9 bra 	$L__BB0_15;
	setp.eq.s32 	%p10, %r7, 2;
	ld.global.f32 	%f105, [%rd7+4];
	cvt.u64.u32 	%rd37, %r11;
	cvt.u64.u32 	%rd38, %r48;
	add.s64 	%rd39, %rd38, %rd37;
	shl.b64 	%rd40, %rd39, 2;
	add.s64 	%rd8, %rd1, %rd40;
	ld.global.f32 	%f106, [%rd8+4];
	fma.rn.f32 	%f117, %f105, %f106, %f117;
	@%p10 bra 	$L__BB0_15;
	ld.global.f32 	%f107, [%rd7+8];
	ld.global.f32 	%f108, [%rd8+8];
	fma.rn.f32 	%f117, %f107, %f108, %f117;
$L__BB0_15:
	add.s32 	%r44, %r44, 1;
	setp.ne.s32 	%p11, %r44, %r24;
	@%p11 bra 	$L__BB0_2;
$L__BB0_16:
	cvta.to.global.u64 	%rd41, %rd9;
	mul.wide.s32 	%rd42, %r1, 4;
	add.s64 	%rd43, %rd41, %rd42;
	st.global.f32 	[%rd43], %f117;
	ret;

}


// ===== COMPILED SASS (sm_100) =====

	.target	sm_100

	.elftype	@"ET_EXEC"


//--------------------- .note.nv.tkinfo           --------------------------
	.section	.note.nv.tkinfo,"",@"SHT_NOTE"
	.sectionflags	@"SHF_NOTE_NV_TKINFO"
	.tkinfo
        /*0018*/ 	.word	0x00000002
        /*0030*/ 	.string	""
        /*0030*/ 	.string	"ptxas"
        /*0030*/ 	.string	"Cuda compilation tools, release 13.0, V13.0.88"
        /*0030*/ 	.string	"Build cuda_13.0.r13.0/compiler.36424714_0"
        /*0030*/ 	.string	"-arch sm_100 -m 64 "



//--------------------- .note.nv.cuinfo           --------------------------
	.section	.note.nv.cuinfo,"",@"SHT_NOTE"
	.sectionflags	@"SHF_NOTE_NV_CUINFO"
        /*0018*/ 	.short	0x0002
        /*001a*/ 	.short	0x0064
        /*001c*/ 	.short	0x0082
	.zero		2


//--------------------- .nv.info                  --------------------------
	.section	.nv.info,"",@"SHT_CUDA_INFO"
	.align	4


	//----- nvinfo : EIATTR_REGCOUNT
	.align		4
        /*0000*/ 	.byte	0x04, 0x2f
        /*0002*/ 	.short	(.L_1 - .L_0)
	.align		4
.L_0:
        /*0004*/ 	.word	index@(_Z15convolve_kernelPfS_S_iiii)
        /*0008*/ 	.word	0x00000020


	//----- nvinfo : EIATTR_FRAME_SIZE
	.align		4
.L_1:
        /*000c*/ 	.byte	0x04, 0x11
        /*000e*/ 	.short	(.L_3 - .L_2)
	.align		4
.L_2:
        /*0010*/ 	.word	index@(_Z15convolve_kernelPfS_S_iiii)
        /*0014*/ 	.word	0x00000000


	//----- nvinfo : EIATTR_MIN_STACK_SIZE
	.align		4
.L_3:
        /*0018*/ 	.byte	0x04, 0x12
        /*001a*/ 	.short	(.L_5 - .L_4)
	.align		4
.L_4:
        /*001c*/ 	.word	index@(_Z15convolve_kernelPfS_S_iiii)
        /*0020*/ 	.word	0x00000000
.L_5:


//--------------------- .nv.compat                --------------------------
	.section	.nv.compat,"",@"SHT_CUDA_COMPAT_INFO"
	.align	4
        /*0000*/ 	.byte	0x02, 0x09, 0x00, 0x00, 0x02, 0x02, 0x01, 0x00, 0x02, 0x05, 0x05, 0x00, 0x03, 0x07, 0x01, 0x01
        /*0010*/ 	.byte	0x02, 0x03, 0x00, 0x00, 0x02, 0x06, 0x01, 0x00, 0x04, 0x0b, 0x08, 0x00, 0x09, 0x00, 0x00, 0x00
        /*0020*/ 	.byte	0x00, 0x00, 0x00, 0x00


//--------------------- .nv.info._Z15convolve_kernelPfS_S_iiii --------------------------
	.section	.nv.info._Z15convolve_kernelPfS_S_iiii,"",@"SHT_CUDA_INFO"
	.sectionflags	@""
	.align	4


	//----- nvinfo : EIATTR_CUDA_API_VERSION
	.align		4
        /*0000*/ 	.byte	0x04, 0x37
        /*0002*/ 	.short	(.L_7 - .L_6)
.L_6:
        /*0004*/ 	.word	0x00000082


	//----- nvinfo : EIATTR_KPARAM_INFO
	.align		4
.L_7:
        /*0008*/ 	.byte	0x04, 0x17
        /*000a*/ 	.short	(.L_9 - .L_8)
.L_8:
        /*000c*/ 	.word	0x00000000
        /*0010*/ 	.short	0x0006
        /*0012*/ 	.short	0x0024
        /*0014*/ 	.byte	0x00, 0xf0, 0x11, 0x00


	//----- nvinfo : EIATTR_KPARAM_INFO
	.align		4
.L_9:
        /*0018*/ 	.byte	0x04, 0x17
        /*001a*/ 	.short	(.L_11 - .L_10)
.L_10:
        /*001c*/ 	.word	0x00000000
        /*0020*/ 	.short	0x0005
        /*0022*/ 	.short	0x0020
        /*0024*/ 	.byte	0x00, 0xf0, 0x11, 0x00


	//----- nvinfo : EIATTR_KPARAM_INFO
	.align		4
.L_11:
        /*0028*/ 	.byte	0x04, 0x17
        /*002a*/ 	.short	(.L_13 - .L_12)
.L_12:
        /*002c*/ 	.word	0x00000000
        /*0030*/ 	.short	0x0004
        /*0032*/ 	.short	0x001c
        /*0034*/ 	.byte	0x00, 0xf0, 0x11, 0x00


	//----- nvinfo : EIATTR_KPARAM_INFO
	.align		4
.L_13:
        /*0038*/ 	.byte	0x04, 0x17
        /*003a*/ 	.short	(.L_15 - .L_14)
.L_14:
        /*003c*/ 	.word	0x00000000
        /*0040*/ 	.short	0x0003
        /*0042*/ 	.short	0x0018
        /*0044*/ 	.byte	0x00, 0xf0, 0x11, 0x00


	//----- nvinfo : EIATTR_KPARAM_INFO
	.align		4
.L_15:
        /*0048*/ 	.byte	0x04, 0x17
        /*004a*/ 	.short	(.L_17 - .L_16)
.L_16:
        /*004c*/ 	.word	0x00000000
        /*0050*/ 	.short	0x0002
        /*0052*/ 	.short	0x0010
        /*0054*/ 	.byte	0x00, 0xf5, 0x21, 0x00


	//----- nvinfo : EIATTR_KPARAM_INFO
	.align		4
.L_17:
        /*0058*/ 	.byte	0x04, 0x17
        /*005a*/ 	.short	(.L_19 - .L_18)
.L_18:
        /*005c*/ 	.word	0x00000000
        /*0060*/ 	.short	0x0001
        /*0062*/ 	.short	0x0008
        /*0064*/ 	.byte	0x00, 0xf5, 0x21, 0x00


	//----- nvinfo : EIATTR_KPARAM_INFO
	.align		4
.L_19:
        /*0068*/ 	.byte	0x04, 0x17
        /*006a*/ 	.short	(.L_21 - .L_20)
.L_20:
        /*006c*/ 	.word	0x00000000
        /*0070*/ 	.short	0x0000
        /*0072*/ 	.short	0x0000
        /*0074*/ 	.byte	0x00, 0xf5, 0x21, 0x00


	//----- nvinfo : EIATTR_SPARSE_MMA_MASK
	.align		4
.L_21:
        /*0078*/ 	.byte	0x03, 0x50
        /*007a*/ 	.short	0x0000


	//----- nvinfo : EIATTR_MAXREG_COUNT
	.align		4
        /*007c*/ 	.byte	0x03, 0x1b
        /*007e*/ 	.short	0x00ff


	//----- nvinfo : EIATTR_MERCURY_ISA_VERSION
	.align		4
        /*0080*/ 	.byte	0x03, 0x5f
        /*0082*/ 	.short	0x0101


	//----- nvinfo : EIATTR_VRC_CTA_INIT_COUNT
	.align		4
        /*0084*/ 	.byte	0x02, 0x4a
	.zero		1
	.zero		1


	//----- nvinfo : EIATTR_EXIT_INSTR_OFFSETS
	.align		4
        /*0088*/ 	.byte	0x04, 0x1c
        /*008a*/ 	.short	(.L_23 - .L_22)


	//   ....[0]....
.L_22:
        /*008c*/ 	.word	0x00000e10


	//----- nvinfo : EIATTR_CBANK_PARAM_SIZE
	.align		4
.L_23:
        /*0090*/ 	.byte	0x03, 0x19
        /*0092*/ 	.short	0x0028


	//----- nvinfo : EIATTR_PARAM_CBANK
	.align		4
        /*0094*/ 	.byte	0x04, 0x0a
        /*0096*/ 	.short	(.L_25 - .L_24)
	.align		4
.L_24:
        /*0098*/ 	.word	index@(.nv.constant0._Z15convolve_kernelPfS_S_iiii)
        /*009c*/ 	.short	0x0380
        /*009e*/ 	.short	0x0028


	//----- nvinfo : EIATTR_SW_WAR
	.align		4
.L_25:
        /*00a0*/ 	.byte	0x04, 0x36
        /*00a2*/ 	.short	(.L_27 - .L_26)
.L_26:
        /*00a4*/ 	.word	0x00000008
.L_27:


//--------------------- .nv.callgraph             --------------------------
	.section	.nv.callgraph,"",@"SHT_CUDA_CALLGRAPH"
	.align	4
	.sectionentsize	8
	.align		4
        /*0000*/ 	.word	0x00000000
	.align		4
        /*0004*/ 	.word	0xffffffff
	.align		4
        /*0008*/ 	.word	0x00000000
	.align		4
        /*000c*/ 	.word	0xfffffffe
	.align		4
        /*0010*/ 	.word	0x00000000
	.align		4
        /*0014*/ 	.word	0xfffffffd
	.align		4
        /*0018*/ 	.word	0x00000000
	.align		4
        /*001c*/ 	.word	0xfffffffc


//--------------------- .text._Z15convolve_kernelPfS_S_iiii --------------------------
	.section	.text._Z15convolve_kernelPfS_S_iiii,"ax",@progbits
	.align	128
        .global         _Z15convolve_kernelPfS_S_iiii
        .type           _Z15convolve_kernelPfS_S_iiii,@function
        .size           _Z15convolve_kernelPfS_S_iiii,(.L_x_8 - _Z15convolve_kernelPfS_S_iiii)
        .other          _Z15convolve_kernelPfS_S_iiii,@"STO_CUDA_ENTRY STV_DEFAULT"
_Z15convolve_kernelPfS_S_iiii:
.text._Z15convolve_kernelPfS_S_iiii:
[----:B------:R-:W-:Y:S08]  /*0000*/  LDC R1, c[0x0][0x37c] ;  /* 0x0000df00ff017b82 */ /* 0x000ff00000000800 */
[----:B------:R-:W0:Y:S01]  /*0010*/  LDC R8, c[0x0][0x3a4] ;  /* 0x0000e900ff087b82 */ /* 0x000e220000000800 */
[----:B------:R-:W1:Y:S01]  /*0020*/  S2R R5, SR_TID.X ;  /* 0x0000000000057919 */ /* 0x000e620000002100 */
[----:B------:R-:W2:Y:S01]  /*0030*/  LDCU.64 UR8, c[0x0][0x358] ;  /* 0x00006b00ff0877ac */ /* 0x000ea20008000a00 */
[----:B------:R-:W-:Y:S01]  /*0040*/  HFMA2 R14, -RZ, RZ, 0, 0 ;  /* 0x00000000ff0e7431 */ /* 0x000fe200000001ff */
[----:B------:R-:W3:Y:S04]  /*0050*/  S2R R7, SR_TID.Y ;  /* 0x0000000000077919 */ /* 0x000ee80000002200 */
[----:B------:R-:W1:Y:S08]  /*0060*/  LDC R0, c[0x0][0x360] ;  /* 0x0000d800ff007b82 */ /* 0x000e700000000800 */
[----:B------:R-:W1:Y:S08]  /*0070*/  S2UR UR4, SR_CTAID.X ;  /* 0x00000000000479c3 */ /* 0x000e700000002500 */
[----:B------:R-:W3:Y:S01]  /*0080*/  S2UR UR5, SR_CTAID.Y ;  /* 0x00000000000579c3 */ /* 0x000ee20000002600 */
[----:B0-----:R-:W-:-:S07]  /*0090*/  ISETP.GE.AND P0, PT, R8, 0x1, PT ;  /* 0x000000010800780c */ /* 0x001fce0003f06270 */
[----:B------:R-:W3:Y:S08]  /*00a0*/  LDC R2, c[0x0][0x364] ;  /* 0x0000d900ff027b82 */ /* 0x000ef00000000800 */
[----:B------:R-:W0:Y:S01]  /*00b0*/  LDC R3, c[0x0][0x398] ;  /* 0x0000e600ff037b82 */ /* 0x000e220000000800 */
[----:B-1----:R-:W-:Y:S02]  /*00c0*/  IMAD R0, R0, UR4, R5 ;  /* 0x0000000400007c24 */ /* 0x002fe4000f8e0205 */
[----:B---3--:R-:W-:-:S04]  /*00d0*/  IMAD R2, R2, UR5, R7 ;  /* 0x0000000502027c24 */ /* 0x008fc8000f8e0207 */
[----:B0-----:R-:W-:Y:S01]  /*00e0*/  IMAD R0, R0, R3, R2 ;  /* 0x0000000300007224 */ /* 0x001fe200078e0202 */
[----:B--2---:R-:W-:Y:S06]  /*00f0*/  @!P0 BRA `(.L_x_0) ;  /* 0x0000000c00388947 */ /* 0x004fec0003800000 */
[----:B------:R-:W-:Y:S01]  /*0100*/  IABS R7, R3 ;  /* 0x0000000300077213 */ /* 0x000fe20000000000 */
[----:B------:R-:W0:Y:S01]  /*0110*/  LDCU UR4, c[0x0][0x3a0] ;  /* 0x00007400ff0477ac */ /* 0x000e220008000800 */
[C---:B------:R-:W-:Y:S02]  /*0120*/  LOP3.LUT R17, R8.reuse, 0x7, RZ, 0xc0, !PT ;  /* 0x0000000708117812 */ /* 0x040fe400078ec0ff */
[----:B------:R-:W1:Y:S01]  /*0130*/  I2F.RP R2, R7 ;  /* 0x0000000700027306 */ /* 0x000e620000209400 */
[----:B------:R-:W2:Y:S01]  /*0140*/  LDCU.64 UR6, c[0x0][0x380] ;  /* 0x00007000ff0677ac */ /* 0x000ea20008000a00 */
[----:B------:R-:W-:Y:S02]  /*0150*/  LOP3.LUT R18, R8, 0xf, RZ, 0xc0, !PT ;  /* 0x0000000f08127812 */ /* 0x000fe400078ec0ff */
[----:B------:R-:W-:-:S04]  /*0160*/  MOV R14, RZ ;  /* 0x000000ff000e7202 */ /* 0x000fc80000000f00 */
[----:B-1----:R-:W1:Y:S01]  /*0170*/  MUFU.RCP R2, R2 ;  /* 0x0000000200027308 */ /* 0x002e620000001000 */
[----:B--2---:R-:W-:-:S04]  /*0180*/  UIADD3 UR5, UP0, UPT, UR6, 0x20, URZ ;  /* 0x0000002006057890 */ /* 0x004fc8000ff1e0ff */
[----:B------:R-:W-:Y:S01]  /*0190*/  UIADD3.X UR6, UPT, UPT, URZ, UR7, URZ, UP0, !UPT ;  /* 0x00000007ff067290 */ /* 0x000fe200087fe4ff */
[----:B-1----:R-:W-:-:S04]  /*01a0*/  IADD3 R4, PT, PT, R2, 0xffffffe, RZ ;  /* 0x0ffffffe02047810 */ /* 0x002fc80007ffe0ff */
[----:B------:R1:W2:Y:S02]  /*01b0*/  F2I.FTZ.U32.TRUNC.NTZ R5, R4 ;  /* 0x0000000400057305 */ /* 0x0002a4000021f000 */
[----:B-1----:R-:W-:Y:S01]  /*01c0*/  MOV R4, RZ ;  /* 0x000000ff00047202 */ /* 0x002fe20000000f00 */
[----:B--2---:R-:W-:-:S04]  /*01d0*/  IMAD.MOV R6, RZ, RZ, -R5 ;  /* 0x000000ffff067224 */ /* 0x004fc800078e0a05 */
[----:B------:R-:W-:Y:S01]  /*01e0*/  IMAD R9, R6, R7, RZ ;  /* 0x0000000706097224 */ /* 0x000fe200078e02ff */
[----:B------:R-:W-:-:S03]  /*01f0*/  IABS R6, R0 ;  /* 0x0000000000067213 */ /* 0x000fc60000000000 */
[----:B------:R-:W-:-:S06]  /*0200*/  IMAD.HI.U32 R5, R5, R9, R4 ;  /* 0x0000000905057227 */ /* 0x000fcc00078e0004 */
[----:B------:R-:W-:-:S05]  /*0210*/  IMAD.HI.U32 R5, R5, R6, RZ ;  /* 0x0000000605057227 */ /* 0x000fca00078e00ff */
[----:B------:R-:W-:-:S05]  /*0220*/  IADD3 R2, PT, PT, -R5, RZ, RZ ;  /* 0x000000ff05027210 */ /* 0x000fca0007ffe1ff */
[C---:B------:R-:W-:Y:S01]  /*0230*/  IMAD R2, R7.reuse, R2, R6 ;  /* 0x0000000207027224 */ /* 0x040fe200078e0206 */
[C---:B------:R-:W-:Y:S02]  /*0240*/  LOP3.LUT R6, R8.reuse, 0x7ffffff0, RZ, 0xc0, !PT ;  /* 0x7ffffff008067812 */ /* 0x040fe400078ec0ff */
[----:B------:R-:W-:Y:S02]  /*0250*/  LOP3.LUT R8, R8, 0x3, RZ, 0xc0, !PT ;  /* 0x0000000308087812 */ /* 0x000fe400078ec0ff */
[----:B------:R-:W-:Y:S01]  /*0260*/  ISETP.GT.U32.AND P1, PT, R7, R2, PT ;  /* 0x000000020700720c */ /* 0x000fe20003f24070 */
[----:B------:R-:W-:-:S12]  /*0270*/  IMAD.MOV R9, RZ, RZ, -R6 ;  /* 0x000000ffff097224 */ /* 0x000fd800078e0a06 */
[----:B------:R-:W-:Y:S01]  /*0280*/  @!P1 IMAD.IADD R2, R2, 0x1, -R7 ;  /* 0x0000000102029824 */ /* 0x000fe200078e0a07 */
[----:B------:R-:W-:Y:S02]  /*0290*/  @!P1 IADD3 R5, PT, PT, R5, 0x1, RZ ;  /* 0x0000000105059810 */ /* 0x000fe40007ffe0ff */
[C---:B------:R-:W-:Y:S02]  /*02a0*/  ISETP.NE.AND P1, PT, R3.reuse, RZ, PT ;  /* 0x000000ff0300720c */ /* 0x040fe40003f25270 */
[----:B------:R-:W-:Y:S02]  /*02b0*/  ISETP.GE.U32.AND P0, PT, R2, R7, PT ;  /* 0x000000070200720c */ /* 0x000fe40003f06070 */
[----:B------:R-:W-:Y:S02]  /*02c0*/  LOP3.LUT R2, R0, R3, RZ, 0x3c, !PT ;  /* 0x0000000300027212 */ /* 0x000fe400078e3cff */
[----:B0-----:R-:W-:Y:S01]  /*02d0*/  IADD3 R7, PT, PT, -R3, UR4, RZ ;  /* 0x0000000403077c10 */ /* 0x001fe2000fffe1ff */
[----:B------:R-:W-:Y:S01]  /*02e0*/  UMOV UR4, URZ ;  /* 0x000000ff00047c82 */ /* 0x000fe20008000000 */
[----:B------:R-:W-:-:S02]  /*02f0*/  ISETP.GE.AND P2, PT, R2, RZ, PT ;  /* 0x000000ff0200720c */ /* 0x000fc40003f46270 */
[----:B------:R-:W-:-:S05]  /*0300*/  IADD3 R2, PT, PT, R17, -0x1, RZ ;  /* 0xffffffff11027810 */ /* 0x000fca0007ffe0ff */
[----:B------:R-:W-:-:S06]  /*0310*/  @P0 IADD3 R5, PT, PT, R5, 0x1, RZ ;  /* 0x0000000105050810 */ /* 0x000fcc0007ffe0ff */
[----:B------:R-:W-:Y:S01]  /*0320*/  @!P2 IMAD.MOV R5, RZ, RZ, -R5 ;  /* 0x000000ffff05a224 */ /* 0x000fe200078e0a05 */
[----:B------:R-:W-:Y:S02]  /*0330*/  @!P1 LOP3.LUT R5, RZ, R3, RZ, 0x33, !PT ;  /* 0x00000003ff059212 */ /* 0x000fe400078e33ff */
[----:B------:R-:W-:-:S03]  /*0340*/  ISETP.GE.U32.AND P1, PT, R2, 0x3, PT ;  /* 0x000000030200780c */ /* 0x000fc60003f26070 */
[----:B------:R-:W-:-:S10]  /*0350*/  IMAD R7, R5, R7, R0 ;  /* 0x0000000705077224 */ /* 0x000fd400078e0200 */
.L_x_6:
[----:B------:R-:W0:Y:S01]  /*0360*/  LDC.64 R2, c[0x0][0x3a0] ;  /* 0x0000e800ff027b82 */ /* 0x000e220000000a00 */
[----:B------:R-:W-:Y:S02]  /*0370*/  MOV R16, RZ ;  /* 0x000000ff00107202 */ /* 0x000fe40000000f00 */
[C---:B0-----:R-:W-:Y:S01]  /*0380*/  ISETP.GE.U32.AND P2, PT, R3.reuse, 0x10, PT ;  /* 0x000000100300780c */ /* 0x041fe20003f46070 */
[----:B------:R-:W-:Y:S02]  /*0390*/  IMAD R10, R2, UR4, R7 ;  /* 0x00000004020a7c24 */ /* 0x000fe4000f8e0207 */
[----:B------:R-:W-:Y:S01]  /*03a0*/  IMAD R11, R3, UR4, RZ ;  /* 0x00000004030b7c24 */ /* 0x000fe2000f8e02ff */
[----:B------:R-:W-:-:S06]  /*03b0*/  UIADD3 UR4, UPT, UPT, UR4, 0x1, URZ ;  /* 0x0000000104047890 */ /* 0x000fcc000fffe0ff */
[----:B------:R-:W-:-:S03]  /*03c0*/  ISETP.NE.AND P0, PT, R3, UR4, PT ;  /* 0x0000000403007c0c */ /* 0x000fc6000bf05270 */
[----:B------:R-:W-:Y:S10]  /*03d0*/  @!P2 BRA `(.L_x_1) ;  /* 0x000000040008a947 */ /* 0x000ff40003800000 */
[----:B------:R-:W0:Y:S01]  /*03e0*/  LDC.64 R2, c[0x0][0x388] ;  /* 0x0000e200ff027b82 */ /* 0x000e220000000a00 */
[----:B------:R-:W-:Y:S01]  /*03f0*/  MOV R12, R10 ;  /* 0x0000000a000c7202 */ /* 0x000fe20000000f00 */
[----:B------:R-:W-:Y:S02]  /*0400*/  IMAD.MOV.U32 R13, RZ, RZ, R9 ;  /* 0x000000ffff0d7224 */ /* 0x000fe400078e0009 */
[----:B0-----:R-:W-:-:S03]  /*0410*/  IMAD.WIDE.U32 R2, R11, 0x4, R2 ;  /* 0x000000040b027825 */ /* 0x001fc600078e0002 */
[----:B------:R-:W-:-:S04]  /*0420*/  IADD3 R15, P2, PT, R2, 0x20, RZ ;  /* 0x00000020020f7810 */ /* 0x000fc80007f5e0ff */
[----:B------:R-:W-:-:S09]  /*0430*/  IADD3.X R16, PT, PT, RZ, R3, RZ, P2, !PT ;  /* 0x00000003ff107210 */ /* 0x000fd200017fe4ff */
.L_x_2:
[----:B------:R-:W-:Y:S01]  /*0440*/  MOV R4, UR5 ;  /* 0x0000000500047c02 */ /* 0x000fe20008000f00 */
[----:B------:R-:W-:Y:S01]  /*0450*/  IMAD.U32 R5, RZ, RZ, UR6 ;  /* 0x00000006ff057e24 */ /* 0x000fe2000f8e00ff */
[----:B------:R-:W-:Y:S02]  /*0460*/  MOV R2, R15 ;  /* 0x0000000f00027202 */ /* 0x000fe40000000f00 */
[----:B------:R-:W-:Y:S01]  /*0470*/  MOV R3, R16 ;  /* 0x0000001000037202 */ /* 0x000fe20000000f00 */
[----:B------:R-:W-:-:S04]  /*0480*/  IMAD.WIDE R4, R12, 0x4, R4 ;  /* 0x000000040c047825 */ /* 0x000fc800078e0204 */
[----:B------:R-:W2:Y:S04]  /*0490*/  LDG.E R24, desc[UR8][R2.64+-0x20] ;  /* 0xffffe00802187981 */ /* 0x000ea8000c1e1900 */
[----:B------:R-:W2:Y:S04]  /*04a0*/  LDG.E R15, desc[UR8][R4.64+-0x20] ;  /* 0xffffe008040f7981 */ /* 0x000ea8000c1e1900 */
[----:B------:R-:W3:Y:S04]  /*04b0*/  LDG.E R25, desc[UR8][R2.64+-0x1c] ;  /* 0xffffe40802197981 */ /* 0x000ee8000c1e1900 */
[----:B------:R-:W3:Y:S04]  /*04c0*/  LDG.E R26, desc[UR8][R4.64+-0x1c] ;  /* 0xffffe408041a7981 */ /* 0x000ee8000c1e1900 */
[----:B------:R-:W4:Y:S04]  /*04d0*/  LDG.E R22, desc[UR8][R2.64+-0x18] ;  /* 0xffffe80802167981 */ /* 0x000f28000c1e1900 */
[----:B------:R-:W4:Y:S04]  /*04e0*/  LDG.E R23, desc[UR8][R4.64+-0x18] ;  /* 0xffffe80804177981 */ /* 0x000f28000c1e1900 */
[----:B------:R-:W5:Y:S04]  /*04f0*/  LDG.E R20, desc[UR8][R2.64+-0x14] ;  /* 0xffffec0802147981 */ /* 0x000f68000c1e1900 */
[----:B------:R-:W5:Y:S04]  /*0500*/  LDG.E R21, desc[UR8][R4.64+-0x14] ;  /* 0xffffec0804157981 */ /* 0x000f68000c1e1900 */
[----:B------:R-:W5:Y:S04]  /*0510*/  LDG.E R16, desc[UR8][R2.64+-0x10] ;  /* 0xfffff00802107981 */ /* 0x000f68000c1e1900 */
[----:B------:R-:W5:Y:S04]  /*0520*/  LDG.E R19, desc[UR8][R4.64+-0x10] ;  /* 0xfffff00804137981 */ /* 0x000f68000c1e1900 */
[----:B------:R-:W5:Y:S01]  /*0530*/  LDG.E R27, desc[UR8][R2.64+0x1c] ;  /* 0x00001c08021b7981 */ /* 0x000f62000c1e1900 */
[----:B--2---:R-:W-:-:S03]  /*0540*/  FFMA R15, R15, R24, R14 ;  /* 0x000000180f0f7223 */ /* 0x004fc6000000000e */
[----:B------:R-:W2:Y:S04]  /*0550*/  LDG.E R14, desc[UR8][R2.64+-0xc] ;  /* 0xfffff408020e7981 */ /* 0x000ea8000c1e1900 */
[----:B------:R-:W2:Y:S01]  /*0560*/  LDG.E R24, desc[UR8][R2.64] ;  /* 0x0000000802187981 */ /* 0x000ea2000c1e1900 */
[----:B---3--:R-:W-:-:S03]  /*0570*/  FFMA R26, R26, R25, R15 ;  /* 0x000000191a1a7223 */ /* 0x008fc6000000000f */
[----:B------:R-:W2:Y:S04]  /*0580*/  LDG.E R15, desc[UR8][R4.64+-0xc] ;  /* 0xfffff408040f7981 */ /* 0x000ea8000c1e1900 */
[----:B------:R-:W3:Y:S01]  /*0590*/  LDG.E R25, desc[UR8][R4.64] ;  /* 0x0000000804197981 */ /* 0x000ee2000c1e1900 */
[----:B----4-:R-:W-:-:S03]  /*05a0*/  FFMA R26, R23, R22, R26 ;  /* 0x00000016171a7223 */ /* 0x010fc6000000001a */
[----:B------:R-:W4:Y:S04]  /*05b0*/  LDG.E R22, desc[UR8][R2.64+-0x8] ;  /* 0xfffff80802167981 */ /* 0x000f28000c1e1900 */
[----:B------:R-:W4:Y:S01]  /*05c0*/  LDG.E R23, desc[UR8][R4.64+-0x8] ;  /* 0xfffff80804177981 */ /* 0x000f22000c1e1900 */
[----:B-----5:R-:W-:-:S03]  /*05d0*/  FFMA R26, R21, R20, R26 ;  /* 0x00000014151a7223 */ /* 0x020fc6000000001a */
[----:B------:R-:W5:Y:S04]  /*05e0*/  LDG.E R20, desc[UR8][R2.64+-0x4] ;  /* 0xfffffc0802147981 */ /* 0x000f68000c1e1900 */
[----:B------:R-:W5:Y:S01]  /*05f0*/  LDG.E R21, desc[UR8][R4.64+-0x4] ;  /* 0xfffffc0804157981 */ /* 0x000f62000c1e1900 */
[----:B------:R-:W-:-:S03]  /*0600*/  FFMA R26, R19, R16, R26 ;  /* 0x00000010131a7223 */ /* 0x000fc6000000001a */
[----:B------:R-:W3:Y:S04]  /*0610*/  LDG.E R19, desc[UR8][R2.64+0x4] ;  /* 0x0000040802137981 */ /* 0x000ee8000c1e1900 */
[----:B------:R-:W3:Y:S01]  /*0620*/  LDG.E R16, desc[UR8][R4.64+0x4] ;  /* 0x0000040804107981 */ /* 0x000ee2000c1e1900 */
[----:B--2---:R-:W-:-:S03]  /*0630*/  FFMA R14, R15, R14, R26 ;  /* 0x0000000e0f0e7223 */ /* 0x004fc6000000001a */
[----:B------:R-:W2:Y:S04]  /*0640*/  LDG.E R15, desc[UR8][R2.64+0x8] ;  /* 0x00000808020f7981 */ /* 0x000ea8000c1e1900 */
[----:B------:R-:W2:Y:S01]  /*0650*/  LDG.E R26, desc[UR8][R4.64+0x1c] ;  /* 0x00001c08041a7981 */ /* 0x000ea2000c1e1900 */
[----:B----4-:R-:W-:-:S03]  /*0660*/  FFMA R22, R23, R22, R14 ;  /* 0x0000001617167223 */ /* 0x010fc6000000000e */
[----:B------:R-:W2:Y:S04]  /*0670*/  LDG.E R14, desc[UR8][R4.64+0x8] ;  /* 0x00000808040e7981 */ /* 0x000ea8000c1e1900 */
[----:B------:R-:W4:Y:S01]  /*0680*/  LDG.E R23, desc[UR8][R4.64+0x10] ;  /* 0x0000100804177981 */ /* 0x000f22000c1e1900 */
[----:B-----5:R-:W-:-:S03]  /*0690*/  FFMA R22, R21, R20, R22 ;  /* 0x0000001415167223 */ /* 0x020fc60000000016 */
[----:B------:R-:W5:Y:S01]  /*06a0*/  LDG.E R21, desc[UR8][R2.64+0xc] ;  /* 0x00000c0802157981 */ /* 0x000f62000c1e1900 */
[----:B---3--:R-:W-:-:S03]  /*06b0*/  FFMA R25, R25, R24, R22 ;  /* 0x0000001819197223 */ /* 0x008fc60000000016 */
[----:B------:R-:W5:Y:S04]  /*06c0*/  LDG.E R20, desc[UR8][R4.64+0xc] ;  /* 0x00000c0804147981 */ /* 0x000f68000c1e1900 */
[----:B------:R-:W4:Y:S01]  /*06d0*/  LDG.E R22, desc[UR8][R2.64+0x10] ;  /* 0x0000100802167981 */ /* 0x000f22000c1e1900 */
[----:B------:R-:W-:-:S03]  /*06e0*/  FFMA R29, R16, R19, R25 ;  /* 0x00000013101d7223 */ /* 0x000fc60000000019 */
[----:B------:R-:W3:Y:S04]  /*06f0*/  LDG.E R25, desc[UR8][R2.64+0x14] ;  /* 0x0000140802197981 */ /* 0x000ee8000c1e1900 */
[----:B------:R-:W3:Y:S04]  /*0700*/  LDG.E R24, desc[UR8][R4.64+0x14] ;  /* 0x0000140804187981 */ /* 0x000ee8000c1e1900 */
[----:B------:R-:W3:Y:S04]  /*0710*/  LDG.E R16, desc[UR8][R2.64+0x18] ;  /* 0x0000180802107981 */ /* 0x000ee8000c1e1900 */
[----:B------:R-:W3:Y:S01]  /*0720*/  LDG.E R19, desc[UR8][R4.64+0x18] ;  /* 0x0000180804137981 */ /* 0x000ee2000c1e1900 */
[----:B------:R-:W-:-:S05]  /*0730*/  VIADD R13, R13, 0x10 ;  /* 0x000000100d0d7836 */ /* 0x000fca0000000000 */
[----:B------:R-:W-:Y:S02]  /*0740*/  ISETP.NE.AND P2, PT, R13, RZ, PT ;  /* 0x000000ff0d00720c */ /* 0x000fe40003f45270 */
[----:B------:R-:W-:Y:S01]  /*0750*/  IADD3 R12, PT, PT, R12, 0x10, RZ ;  /* 0x000000100c0c7810 */ /* 0x000fe20007ffe0ff */
[----:B--2---:R-:W-:-:S04]  /*0760*/  FFMA R15, R14, R15, R29 ;  /* 0x0000000f0e0f7223 */ /* 0x004fc8000000001d */
[----:B-----5:R-:W-:-:S04]  /*0770*/  FFMA R20, R20, R21, R15 ;  /* 0x0000001514147223 */ /* 0x020fc8000000000f */
[----:B----4-:R-:W-:Y:S01]  /*0780*/  FFMA R23, R23, R22, R20 ;  /* 0x0000001617177223 */ /* 0x010fe20000000014 */
[----:B------:R-:W-:-:S03]  /*0790*/  IADD3 R15, P3, PT, R2, 0x40, RZ ;  /* 0x00000040020f7810 */ /* 0x000fc60007f7e0ff */
[----:B---3--:R-:W-:-:S04]  /*07a0*/  FFMA R24, R24, R25, R23 ;  /* 0x0000001918187223 */ /* 0x008fc80000000017 */
[----:B------:R-:W-:Y:S01]  /*07b0*/  FFMA R19, R19, R16, R24 ;  /* 0x0000001013137223 */ /* 0x000fe20000000018 */
[----:B------:R-:W-:-:S03]  /*07c0*/  IADD3.X R16, PT, PT, RZ, R3, RZ, P3, !PT ;  /* 0x00000003ff107210 */ /* 0x000fc60001ffe4ff */
[----:B------:R-:W-:Y:S01]  /*07d0*/  FFMA R14, R26, R27, R19 ;  /* 0x0000001b1a0e7223 */ /* 0x000fe20000000013 */
[----:B------:R-:W-:Y:S06]  /*07e0*/  @P2 BRA `(.L_x_2) ;  /* 0xfffffffc00142947 */ /* 0x000fec000383ffff */
[----:B------:R-:W-:-:S07]  /*07f0*/  MOV R16, R6 ;  /* 0x0000000600107202 */ /* 0x000fce0000000f00 */
.L_x_1:
[----:B------:R-:W-:-:S13]  /*0800*/  ISETP.NE.AND P2, PT, R18, RZ, PT ;  /* 0x000000ff1200720c */ /* 0x000fda0003f45270 */
[----:B------:R-:W-:Y:S05]  /*0810*/  @!P2 BRA `(.L_x_3) ;  /* 0x00000004006ca947 */ /* 0x000fea0003800000 */
[----:B------:R-:W-:Y:S01]  /*0820*/  VIADD R2, R18, 0xffffffff ;  /* 0xffffffff12027836 */ /* 0x000fe20000000000 */
[----:B------:R-:W-:-:S04]  /*0830*/  ISETP.NE.AND P2, PT, R17, RZ, PT ;  /* 0x000000ff1100720c */ /* 0x000fc80003f45270 */
[----:B------:R-:W-:-:S13]  /*0840*/  ISETP.GE.U32.AND P3, PT, R2, 0x7, PT ;  /* 0x000000070200780c */ /* 0x000fda0003f66070 */
[----:B------:R-:W-:Y:S05]  /*0850*/  @!P3 BRA `(.L_x_4) ;  /* 0x000000000090b947 */ /* 0x000fea0003800000 */
[----:B------:R-:W0:Y:S01]  /*0860*/  LDC.64 R12, c[0x0][0x388] ;  /* 0x0000e200ff0c7b82 */ /* 0x000e220000000a00 */
[-C--:B------:R-:W-:Y:S02]  /*0870*/  IADD3 R15, PT, PT, R11, R16.reuse, RZ ;  /* 0x000000100b0f7210 */ /* 0x080fe40007ffe0ff */
[----:B------:R-:W-:-:S05]  /*0880*/  IADD3 R5, PT, PT, R10, R16, RZ ;  /* 0x000000100a057210 */ /* 0x000fca0007ffe0ff */
[----:B------:R-:W1:Y:S01]  /*0890*/  LDC.64 R2, c[0x0][0x380] ;  /* 0x0000e000ff027b82 */ /* 0x000e620000000a00 */
[----:B0-----:R-:W-:-:S05]  /*08a0*/  IMAD.WIDE.U32 R12, R15, 0x4, R12 ;  /* 0x000000040f0c7825 */ /* 0x001fca00078e000c */
[----:B------:R-:W2:Y:S01]  /*08b0*/  LDG.E R23, desc[UR8][R12.64] ;  /* 0x000000080c177981 */ /* 0x000ea2000c1e1900 */
[----:B-1----:R-:W-:Y:S02]  /*08c0*/  IMAD.WIDE R2, R5, 0x4, R2 ;  /* 0x0000000405027825 */ /* 0x002fe400078e0202 */
[----:B------:R-:W0:Y:S03]  /*08d0*/  LDC.64 R4, c[0x0][0x388] ;  /* 0x0000e200ff047b82 */ /* 0x000e260000000a00 */
[----:B------:R-:W2:Y:S01]  /*08e0*/  LDG.E R21, desc[UR8][R2.64] ;  /* 0x0000000802157981 */ /* 0x000ea2000c1e1900 */
[----:B------:R-:W-:-:S03]  /*08f0*/  IADD3 R15, P3, PT, R11, R16, RZ ;  /* 0x000000100b0f7210 */ /* 0x000fc60007f7e0ff */
[----:B------:R-:W3:Y:S01]  /*0900*/  LDG.E R19, desc[UR8][R2.64+0x8] ;  /* 0x0000080802137981 */ /* 0x000ee2000c1e1900 */
[----:B------:R-:W-:-:S03]  /*0910*/  IADD3.X R20, PT, PT, RZ, RZ, RZ, P3, !PT ;  /* 0x000000ffff147210 */ /* 0x000fc60001ffe4ff */
[----:B------:R-:W4:Y:S04]  /*0920*/  LDG.E R12, desc[UR8][R2.64+0xc] ;  /* 0x00000c08020c7981 */ /* 0x000f28000c1e1900 */
[----:B------:R-:W5:Y:S01]  /*0930*/  LDG.E R25, desc[UR8][R2.64+0x1c] ;  /* 0x00001c0802197981 */ /* 0x000f62000c1e1900 */
[----:B0-----:R-:W-:-:S04]  /*0940*/  LEA R4, P3, R15, R4, 0x2 ;  /* 0x000000040f047211 */ /* 0x001fc800078610ff */
[----:B------:R-:W-:Y:S02]  /*0950*/  LEA.HI.X R5, R15, R5, R20, 0x2, P3 ;  /* 0x000000050f057211 */ /* 0x000fe400018f1414 */
[----:B------:R-:W3:Y:S04]  /*0960*/  LDG.E R15, desc[UR8][R2.64+0x4] ;  /* 0x00000408020f7981 */ /* 0x000ee8000c1e1900 */
[----:B------:R-:W3:Y:S04]  /*0970*/  LDG.E R20, desc[UR8][R4.64+0x4] ;  /* 0x0000040804147981 */ /* 0x000ee8000c1e1900 */
        /* <DEDUP_REMOVED lines=8> */
[----:B------:R-:W2:Y:S04]  /*0a00*/  LDG.E R21, desc[UR8][R2.64+0x14] ;  /* 0x0000140802157981 */ /* 0x000ea8000c1e1900 */
[----:B------:R-:W2:Y:S01]  /*0a10*/  LDG.E R14, desc[UR8][R2.64+0x18] ;  /* 0x00001808020e7981 */ /* 0x000ea2000c1e1900 */
[----:B---3--:R-:W-:-:S04]  /*0a20*/  FFMA R20, R15, R20, R29 ;  /* 0x000000140f147223 */ /* 0x008fc8000000001d */
[----:B----4-:R-:W-:-:S04]  /*0a30*/  FFMA R19, R19, R22, R20 ;  /* 0x0000001613137223 */ /* 0x010fc80000000014 */
[----:B-----5:R-:W-:Y:S01]  /*0a40*/  FFMA R12, R12, R13, R19 ;  /* 0x0000000d0c0c7223 */ /* 0x020fe20000000013 */
[----:B------:R-:W-:-:S03]  /*0a50*/  VIADD R16, R16, 0x8 ;  /* 0x0000000810107836 */ /* 0x000fc60000000000 */
[----:B--2---:R-:W-:-:S04]  /*0a60*/  FFMA R12, R23, R24, R12 ;  /* 0x00000018170c7223 */ /* 0x004fc8000000000c */
[----:B------:R-:W-:-:S04]  /*0a70*/  FFMA R21, R21, R26, R12 ;  /* 0x0000001a15157223 */ /* 0x000fc8000000000c */
[----:B------:R-:W-:-:S04]  /*0a80*/  FFMA R14, R14, R27, R21 ;  /* 0x0000001b0e0e7223 */ /* 0x000fc80000000015 */
[----:B------:R-:W-:-:S07]  /*0a90*/  FFMA R14, R25, R28, R14 ;  /* 0x0000001c190e7223 */ /* 0x000fce000000000e */
.L_x_4:
[----:B------:R-:W-:Y:S05]  /*0aa0*/  @!P2 BRA `(.L_x_3) ;  /* 0x0000000000c8a947 */ /* 0x000fea0003800000 */
[----:B------:R-:W-:Y:S01]  /*0ab0*/  ISETP.NE.AND P2, PT, R8, RZ, PT ;  /* 0x000000ff0800720c */ /* 0x000fe20003f45270 */
[----:B------:R-:W-:-:S12]  /*0ac0*/  @!P1 BRA `(.L_x_5) ;  /* 0x0000000000609947 */ /* 0x000fd80003800000 */
[----:B------:R-:W0:Y:S01]  /*0ad0*/  LDC.64 R4, c[0x0][0x388] ;  /* 0x0000e200ff047b82 */ /* 0x000e220000000a00 */
[CC--:B------:R-:W-:Y:S02]  /*0ae0*/  IADD3 R19, PT, PT, R11.reuse, R16.reuse, RZ ;  /* 0x000000100b137210 */ /* 0x0c0fe40007ffe0ff */
[-C--:B------:R-:W-:Y:S02]  /*0af0*/  IADD3 R20, P3, PT, R11, R16.reuse, RZ ;  /* 0x000000100b147210 */ /* 0x080fe40007f7e0ff */
[----:B------:R-:W-:-:S03]  /*0b00*/  IADD3 R15, PT, PT, R10, R16, RZ ;  /* 0x000000100a0f7210 */ /* 0x000fc60007ffe0ff */
[----:B------:R-:W1:Y:S08]  /*0b10*/  LDC.64 R2, c[0x0][0x388] ;  /* 0x0000e200ff027b82 */ /* 0x000e700000000a00 */
[----:B------:R-:W2:Y:S01]  /*0b20*/  LDC.64 R12, c[0x0][0x380] ;  /* 0x0000e000ff0c7b82 */ /* 0x000ea20000000a00 */
[----:B0-----:R-:W-:Y:S01]  /*0b30*/  IMAD.WIDE.U32 R4, R19, 0x4, R4 ;  /* 0x0000000413047825 */ /* 0x001fe200078e0004 */
[----:B------:R-:W-:-:S05]  /*0b40*/  IADD3.X R19, PT, PT, RZ, RZ, RZ, P3, !PT ;  /* 0x000000ffff137210 */ /* 0x000fca0001ffe4ff */
[----:B------:R-:W3:Y:S01]  /*0b50*/  LDG.E R4, desc[UR8][R4.64] ;  /* 0x0000000804047981 */ /* 0x000ee2000c1e1900 */
[----:B-1----:R-:W-:-:S04]  /*0b60*/  LEA R2, P3, R20, R2, 0x2 ;  /* 0x0000000214027211 */ /* 0x002fc800078610ff */
[----:B------:R-:W-:Y:S01]  /*0b70*/  LEA.HI.X R3, R20, R3, R19, 0x2, P3 ;  /* 0x0000000314037211 */ /* 0x000fe200018f1413 */
[----:B--2---:R-:W-:-:S04]  /*0b80*/  IMAD.WIDE R12, R15, 0x4, R12 ;  /* 0x000000040f0c7825 */ /* 0x004fc800078e020c */
[----:B------:R-:W2:Y:S04]  /*0b90*/  LDG.E R19, desc[UR8][R2.64+0x4] ;  /* 0x0000040802137981 */ /* 0x000ea8000c1e1900 */
[----:B------:R-:W3:Y:S04]  /*0ba0*/  LDG.E R15, desc[UR8][R12.64] ;  /* 0x000000080c0f7981 */ /* 0x000ee8000c1e1900 */
[----:B------:R-:W2:Y:S04]  /*0bb0*/  LDG.E R20, desc[UR8][R12.64+0x4] ;  /* 0x000004080c147981 */ /* 0x000ea8000c1e1900 */
[----:B------:R-:W4:Y:S04]  /*0bc0*/  LDG.E R22, desc[UR8][R12.64+0x8] ;  /* 0x000008080c167981 */ /* 0x000f28000c1e1900 */
[----:B------:R-:W4:Y:S04]  /*0bd0*/  LDG.E R21, desc[UR8][R2.64+0x8] ;  /* 0x0000080802157981 */ /* 0x000f28000c1e1900 */
[----:B------:R-:W5:Y:S04]  /*0be0*/  LDG.E R24, desc[UR8][R12.64+0xc] ;  /* 0x00000c080c187981 */ /* 0x000f68000c1e1900 */
[----:B------:R-:W5:Y:S01]  /*0bf0*/  LDG.E R23, desc[UR8][R2.64+0xc] ;  /* 0x00000c0802177981 */ /* 0x000f62000c1e1900 */
[----:B------:R-:W-:-:S02]  /*0c00*/  VIADD R16, R16, 0x4 ;  /* 0x0000000410107836 */ /* 0x000fc40000000000 */
[----:B---3--:R-:W-:-:S04]  /*0c10*/  FFMA R15, R15, R4, R14 ;  /* 0x000000040f0f7223 */ /* 0x008fc8000000000e */
[----:B--2---:R-:W-:-:S04]  /*0c20*/  FFMA R15, R20, R19, R15 ;  /* 0x00000013140f7223 */ /* 0x004fc8000000000f */
[----:B----4-:R-:W-:-:S04]  /*0c30*/  FFMA R15, R22, R21, R15 ;  /* 0x00000015160f7223 */ /* 0x010fc8000000000f */
[----:B-----5:R-:W-:-:S07]  /*0c40*/  FFMA R14, R24, R23, R15 ;  /* 0x00000017180e7223 */ /* 0x020fce000000000f */
.L_x_5:
[----:B------:R-:W-:Y:S05]  /*0c50*/  @!P2 BRA `(.L_x_3) ;  /* 0x00000000005ca947 */ /* 0x000fea0003800000 */
[----:B------:R-:W0:Y:S01]  /*0c60*/  LDC.64 R4, c[0x0][0x388] ;  /* 0x0000e200ff047b82 */ /* 0x000e220000000a00 */
[-C--:B------:R-:W-:Y:S02]  /*0c70*/  IADD3 R15, PT, PT, R11, R16.reuse, RZ ;  /* 0x000000100b0f7210 */ /* 0x080fe40007ffe0ff */
[----:B------:R-:W-:-:S05]  /*0c80*/  IADD3 R13, PT, PT, R10, R16, RZ ;  /* 0x000000100a0d7210 */ /* 0x000fca0007ffe0ff */
[----:B------:R-:W1:Y:S01]  /*0c90*/  LDC.64 R2, c[0x0][0x380] ;  /* 0x0000e000ff027b82 */ /* 0x000e620000000a00 */
[----:B0-----:R-:W-:-:S06]  /*0ca0*/  IMAD.WIDE.U32 R4, R15, 0x4, R4 ;  /* 0x000000040f047825 */ /* 0x001fcc00078e0004 */
[----:B------:R-:W2:Y:S01]  /*0cb0*/  LDG.E R4, desc[UR8][R4.64] ;  /* 0x0000000804047981 */ /* 0x000ea2000c1e1900 */
[----:B-1----:R-:W-:-:S05]  /*0cc0*/  IMAD.WIDE R2, R13, 0x4, R2 ;  /* 0x000000040d027825 */ /* 0x002fca00078e0202 */
[----:B------:R-:W2:Y:S01]  /*0cd0*/  LDG.E R13, desc[UR8][R2.64] ;  /* 0x00000008020d7981 */ /* 0x000ea2000c1e1900 */
[----:B------:R-:W-:Y:S01]  /*0ce0*/  ISETP.NE.AND P2, PT, R8, 0x1, PT ;  /* 0x000000010800780c */ /* 0x000fe20003f45270 */
[----:B--2---:R-:W-:-:S12]  /*0cf0*/  FFMA R14, R13, R4, R14 ;  /* 0x000000040d0e7223 */ /* 0x004fd8000000000e */
[----:B------:R-:W-:Y:S05]  /*0d00*/  @!P2 BRA `(.L_x_3) ;  /* 0x000000000030a947 */ /* 0x000fea0003800000 */
[----:B------:R-:W0:Y:S01]  /*0d10*/  LDC.64 R4, c[0x0][0x388] ;  /* 0x0000e200ff047b82 */ /* 0x000e220000000a00 */
[----:B------:R-:W-:Y:S02]  /*0d20*/  IADD3 R11, P3, PT, R11, R16, RZ ;  /* 0x000000100b0b7210 */ /* 0x000fe40007f7e0ff */
[----:B------:R-:W-:Y:S02]  /*0d30*/  ISETP.NE.AND P2, PT, R8, 0x2, PT ;  /* 0x000000020800780c */ /* 0x000fe40003f45270 */
[----:B------:R-:W-:-:S11]  /*0d40*/  IADD3.X R10, PT, PT, RZ, RZ, RZ, P3, !PT ;  /* 0x000000ffff0a7210 */ /* 0x000fd60001ffe4ff */
[----:B------:R-:W2:Y:S01]  /*0d50*/  @P2 LDG.E R13, desc[UR8][R2.64+0x8] ;  /* 0x00000808020d2981 */ /* 0x000ea2000c1e1900 */
[----:B0-----:R-:W-:-:S04]  /*0d60*/  LEA R4, P3, R11, R4, 0x2 ;  /* 0x000000040b047211 */ /* 0x001fc800078610ff */
[----:B------:R-:W-:Y:S02]  /*0d70*/  LEA.HI.X R5, R11, R5, R10, 0x2, P3 ;  /* 0x000000050b057211 */ /* 0x000fe400018f140a */
[----:B------:R-:W3:Y:S04]  /*0d80*/  LDG.E R11, desc[UR8][R2.64+0x4] ;  /* 0x00000408020b7981 */ /* 0x000ee8000c1e1900 */
[----:B------:R-:W3:Y:S04]  /*0d90*/  LDG.E R10, desc[UR8][R4.64+0x4] ;  /* 0x00000408040a7981 */ /* 0x000ee8000c1e1900 */
[----:B------:R-:W2:Y:S01]  /*0da0*/  @P2 LDG.E R12, desc[UR8][R4.64+0x8] ;  /* 0x00000808040c2981 */ /* 0x000ea2000c1e1900 */
[----:B---3--:R-:W-:-:S04]  /*0db0*/  FFMA R14, R11, R10, R14 ;  /* 0x0000000a0b0e7223 */ /* 0x008fc8000000000e */
[----:B--2---:R-:W-:-:S07]  /*0dc0*/  @P2 FFMA R14, R13, R12, R14 ;  /* 0x0000000c0d0e2223 */ /* 0x004fce000000000e */
.L_x_3:
[----:B------:R-:W-:Y:S05]  /*0dd0*/  @P0 BRA `(.L_x_6) ;  /* 0xfffffff400600947 */ /* 0x000fea000383ffff */
.L_x_0:
[----:B------:R-:W0:Y:S02]  /*0de0*/  LDC.64 R2, c[0x0][0x390] ;  /* 0x0000e400ff027b82 */ /* 0x000e240000000a00 */
[----:B0-----:R-:W-:-:S05]  /*0df0*/  IMAD.WIDE R2, R0, 0x4, R2 ;  /* 0x0000000400027825 */ /* 0x001fca00078e0202 */
[----:B------:R-:W-:Y:S01]  /*0e00*/  STG.E desc[UR8][R2.64], R14 ;  /* 0x0000000e02007986 */ /* 0x000fe2000c101908 */
[----:B------:R-:W-:Y:S05]  /*0e10*/  EXIT ;  /* 0x000000000000794d */ /* 0x000fea0003800000 */
.L_x_7:
[----:B------:R-:W-:-:S00]  /*0e20*/  BRA `(.L_x_7) ;  /* 0xfffffffc00fc7947 */ /* 0x000fc0000383ffff */
[----:B------:R-:W-:-:S00]  /*0e30*/  NOP ;  /* 0x0000000000007918 */ /* 0x000fc00000000000 */
        /* <DEDUP_REMOVED lines=12> */
.L_x_8:


//--------------------- .nv.shared.reserved.0     --------------------------
	.section	.nv.shared.reserved.0,"aw",@nobits
	.weak		__nv_reservedSMEM_offset_0_alias
	.size		__nv_reservedSMEM_offset_0_alias, 0, 64
	.other		__nv_reservedSMEM_offset_0_alias,@"STO_CUDA_RESERVED_SHARED STV_DEFAULT"
__nv_reservedSMEM_offset_0_alias:
	.zero		0
	.zero		64


//--------------------- .nv.constant0._Z15convolve_kernelPfS_S_iiii --------------------------
	.section	.nv.constant0._Z15convolve_kernelPfS_S_iiii,"a",@progbits
	.sectionflags	@""
	.align	4
.nv.constant0._Z15convolve_kernelPfS_S_iiii:
	.zero		936


//--------------------- SYMBOLS --------------------------

	.type		.nv.reservedSmem.offset0,@object
	.size		.nv.reservedSmem.offset0,0x4
